//
// Generated by NVIDIA NVVM Compiler
//
// Compiler Build ID: CL-36424714
// Cuda compilation tools, release 13.0, V13.0.88
// Based on NVVM 20.0.0
//

.version 9.0
.target sm_100
.address_size 64

	// .globl	_Z10findResultPcS_

.visible .entry _Z10findResultPcS_(
	.param .u64 .ptr .align 1 _Z10findResultPcS__param_0,
	.param .u64 .ptr .align 1 _Z10findResultPcS__param_1
)
{
	.reg .pred 	%p<10>;
	.reg .b16 	%rs<20>;
	.reg .b32 	%r<60>;
	.reg .b64 	%rd<20>;

	ld.param.u64 	%rd6, [_Z10findResultPcS__param_0];
	ld.param.u64 	%rd7, [_Z10findResultPcS__param_1];
	cvta.to.global.u64 	%rd1, %rd7;
	cvta.to.global.u64 	%rd2, %rd6;
	mov.u32 	%r32, %ctaid.x;
	mov.u32 	%r33, %ntid.x;
	mov.u32 	%r34, %tid.x;
	mad.lo.s32 	%r35, %r32, %r33, %r34;
	mul.lo.s32 	%r57, %r35, 100;
	add.s32 	%r36, %r57, 99;
	shl.b32 	%r2, %r35, 2;
	max.s32 	%r3, %r57, %r36;
	add.s32 	%r37, %r3, 1;
	sub.s32 	%r38, %r3, %r57;
	and.b32  	%r4, %r37, 3;
	setp.lt.u32 	%p1, %r38, 3;
	mov.b32 	%r53, 0;
	@%p1 bra 	$L__BB0_15;
	add.s32 	%r48, %r57, -1;
	add.s32 	%r40, %r57, %r4;
	sub.s32 	%r47, %r40, %r3;
	mov.b32 	%r53, 0;
$L__BB0_2:
	add.s32 	%r41, %r48, 1;
	cvt.s64.s32 	%rd8, %r41;
	add.s64 	%rd3, %rd2, %rd8;
	ld.global.u8 	%rs10, [%rd3];
	setp.eq.s16 	%p2, %rs10, 44;
	@%p2 bra 	$L__BB0_4;
	ld.global.u8 	%rs17, [%rd3+1];
	bra.uni 	$L__BB0_5;
$L__BB0_4:
	ld.global.u8 	%rs17, [%rd3+1];
	add.s32 	%r42, %r2, %r53;
	cvt.s64.s32 	%rd9, %r42;
	add.s64 	%rd10, %rd1, %rd9;
	st.global.u8 	[%rd10], %rs17;
	add.s32 	%r53, %r53, 1;
$L__BB0_5:
	setp.eq.s16 	%p3, %rs17, 44;
	@%p3 bra 	$L__BB0_7;
	ld.global.u8 	%rs18, [%rd3+2];
	bra.uni 	$L__BB0_8;
$L__BB0_7:
	ld.global.u8 	%rs18, [%rd3+2];
	add.s32 	%r43, %r2, %r53;
	cvt.s64.s32 	%rd11, %r43;
	add.s64 	%rd12, %rd1, %rd11;
	st.global.u8 	[%rd12], %rs18;
	add.s32 	%r53, %r53, 1;
$L__BB0_8:
	setp.eq.s16 	%p4, %rs18, 44;
	@%p4 bra 	$L__BB0_10;
	ld.global.u8 	%rs19, [%rd3+3];
	bra.uni 	$L__BB0_11;
$L__BB0_10:
	ld.global.u8 	%rs19, [%rd3+3];
	add.s32 	%r44, %r2, %r53;
	cvt.s64.s32 	%rd13, %r44;
	add.s64 	%rd14, %rd1, %rd13;
	st.global.u8 	[%rd14], %rs19;
	add.s32 	%r53, %r53, 1;
$L__BB0_11:
	setp.ne.s16 	%p5, %rs19, 44;
	@%p5 bra 	$L__BB0_13;
	ld.global.u8 	%rs14, [%rd3+4];
	add.s32 	%r45, %r2, %r53;
	cvt.s64.s32 	%rd15, %r45;
	add.s64 	%rd16, %rd1, %rd15;
	st.global.u8 	[%rd16], %rs14;
	add.s32 	%r53, %r53, 1;
$L__BB0_13:
	add.s32 	%r48, %r48, 4;
	add.s32 	%r47, %r47, 4;
	setp.ne.s32 	%p6, %r47, 1;
	@%p6 bra 	$L__BB0_2;
	add.s32 	%r57, %r48, 1;
$L__BB0_15:
	setp.eq.s32 	%p7, %r4, 0;
	@%p7 bra 	$L__BB0_20;
	add.s64 	%rd4, %rd2, 1;
	neg.s32 	%r56, %r4;
$L__BB0_17:
	.pragma "nounroll";
	cvt.s64.s32 	%rd17, %r57;
	add.s64 	%rd5, %rd4, %rd17;
	ld.global.u8 	%rs15, [%rd5+-1];
	setp.ne.s16 	%p8, %rs15, 44;
	@%p8 bra 	$L__BB0_19;
	ld.global.u8 	%rs16, [%rd5];
	add.s32 	%r46, %r2, %r53;
	cvt.s64.s32 	%rd18, %r46;
	add.s64 	%rd19, %rd1, %rd18;
	st.global.u8 	[%rd19], %rs16;
	add.s32 	%r53, %r53, 1;
$L__BB0_19:
	add.s32 	%r57, %r57, 1;
	add.s32 	%r56, %r56, 1;
	setp.ne.s32 	%p9, %r56, 0;
	@%p9 bra 	$L__BB0_17;
$L__BB0_20:
	ret;

}


// ===== COMPILED SASS (sm_100) =====

	.target	sm_100

	.elftype	@"ET_EXEC"


//--------------------- .note.nv.tkinfo           --------------------------
	.section	.note.nv.tkinfo,"",@"SHT_NOTE"
	.sectionflags	@"SHF_NOTE_NV_TKINFO"
	.tkinfo
        /*0018*/ 	.word	0x00000002
        /*0030*/ 	.string	""
        /*0030*/ 	.string	"ptxas"
        /*0030*/ 	.string	"Cuda compilation tools, release 13.0, V13.0.88"
        /*0030*/ 	.string	"Build cuda_13.0.r13.0/compiler.36424714_0"
        /*0030*/ 	.string	"-arch sm_100 -m 64 "



//--------------------- .note.nv.cuinfo           --------------------------
	.section	.note.nv.cuinfo,"",@"SHT_NOTE"
	.sectionflags	@"SHF_NOTE_NV_CUINFO"
        /*0018*/ 	.short	0x0002
        /*001a*/ 	.short	0x0064
        /*001c*/ 	.short	0x0082
	.zero		2


//--------------------- .nv.info                  --------------------------
	.section	.nv.info,"",@"SHT_CUDA_INFO"
	.align	4


	//----- nvinfo : EIATTR_REGCOUNT
	.align		4
        /*0000*/ 	.byte	0x04, 0x2f
        /*0002*/ 	.short	(.L_1 - .L_0)
	.align		4
.L_0:
        /*0004*/ 	.word	index@(_Z10findResultPcS_)
        /*0008*/ 	.word	0x00000014


	//----- nvinfo : EIATTR_FRAME_SIZE
	.align		4
.L_1:
        /*000c*/ 	.byte	0x04, 0x11
        /*000e*/ 	.short	(.L_3 - .L_2)
	.align		4
.L_2:
        /*0010*/ 	.word	index@(_Z10findResultPcS_)
        /*0014*/ 	.word	0x00000000


	//----- nvinfo : EIATTR_MIN_STACK_SIZE
	.align		4
.L_3:
        /*0018*/ 	.byte	0x04, 0x12
        /*001a*/ 	.short	(.L_5 - .L_4)
	.align		4
.L_4:
        /*001c*/ 	.word	index@(_Z10findResultPcS_)
        /*0020*/ 	.word	0x00000000
.L_5:


//--------------------- .nv.compat                --------------------------
	.section	.nv.compat,"",@"SHT_CUDA_COMPAT_INFO"
	.align	4
        /*0000*/ 	.byte	0x02, 0x09, 0x00, 0x00, 0x02, 0x02, 0x01, 0x00, 0x02, 0x05, 0x05, 0x00, 0x03, 0x07, 0x01, 0x01
        /*0010*/ 	.byte	0x02, 0x03, 0x00, 0x00, 0x02, 0x06, 0x01, 0x00, 0x04, 0x0b, 0x08, 0x00, 0x09, 0x00, 0x00, 0x00
        /*0020*/ 	.byte	0x00, 0x00, 0x00, 0x00


//--------------------- .nv.info._Z10findResultPcS_ --------------------------
	.section	.nv.info._Z10findResultPcS_,"",@"SHT_CUDA_INFO"
	.sectionflags	@""
	.align	4


	//----- nvinfo : EIATTR_CUDA_API_VERSION
	.align		4
        /*0000*/ 	.byte	0x04, 0x37
        /*0002*/ 	.short	(.L_7 - .L_6)
.L_6:
        /*0004*/ 	.word	0x00000082


	//----- nvinfo : EIATTR_KPARAM_INFO
	.align		4
.L_7:
        /*0008*/ 	.byte	0x04, 0x17
        /*000a*/ 	.short	(.L_9 - .L_8)
.L_8:
        /*000c*/ 	.word	0x00000000
        /*0010*/ 	.short	0x0001
        /*0012*/ 	.short	0x0008
        /*0014*/ 	.byte	0x00, 0xf5, 0x21, 0x00


	//----- nvinfo : EIATTR_KPARAM_INFO
	.align		4
.L_9:
        /*0018*/ 	.byte	0x04, 0x17
        /*001a*/ 	.short	(.L_11 - .L_10)
.L_10:
        /*001c*/ 	.word	0x00000000
        /*0020*/ 	.short	0x0000
        /*0022*/ 	.short	0x0000
        /*0024*/ 	.byte	0x00, 0xf5, 0x21, 0x00


	//----- nvinfo : EIATTR_SPARSE_MMA_MASK
	.align		4
.L_11:
        /*0028*/ 	.byte	0x03, 0x50
        /*002a*/ 	.short	0x0000


	//----- nvinfo : EIATTR_MAXREG_COUNT
	.align		4
        /*002c*/ 	.byte	0x03, 0x1b
        /*002e*/ 	.short	0x00ff


	//----- nvinfo : EIATTR_MERCURY_ISA_VERSION
	.align		4
        /*0030*/ 	.byte	0x03, 0x5f
        /*0032*/ 	.short	0x0101


	//----- nvinfo : EIATTR_VRC_CTA_INIT_COUNT
	.align		4
        /*0034*/ 	.byte	0x02, 0x4a
	.zero		1
	.zero		1


	//----- nvinfo : EIATTR_EXIT_INSTR_OFFSETS
	.align		4
        /*0038*/ 	.byte	0x04, 0x1c
        /*003a*/ 	.short	(.L_13 - .L_12)


	//   ....[0]....
.L_12:
        /*003c*/ 	.word	0x00000470


	//   ....[1]....
        /*0040*/ 	.word	0x00000590


	//----- nvinfo : EIATTR_CRS_STACK_SIZE
	.align		4
.L_13:
        /*0044*/ 	.byte	0x04, 0x1e
        /*0046*/ 	.short	(.L_15 - .L_14)
.L_14:
        /*0048*/ 	.word	0x00000000


	//----- nvinfo : EIATTR_CBANK_PARAM_SIZE
	.align		4
.L_15:
        /*004c*/ 	.byte	0x03, 0x19
        /*004e*/ 	.short	0x0010


	//----- nvinfo : EIATTR_PARAM_CBANK
	.align		4
        /*0050*/ 	.byte	0x04, 0x0a
        /*0052*/ 	.short	(.L_17 - .L_16)
	.align		4
.L_16:
        /*0054*/ 	.word	index@(.nv.constant0._Z10findResultPcS_)
        /*0058*/ 	.short	0x0380
        /*005a*/ 	.short	0x0010


	//----- nvinfo : EIATTR_SW_WAR
	.align		4
.L_17:
        /*005c*/ 	.byte	0x04, 0x36
        /*005e*/ 	.short	(.L_19 - .L_18)
.L_18:
        /*0060*/ 	.word	0x00000008
.L_19:


//--------------------- .nv.callgraph             --------------------------
	.section	.nv.callgraph,"",@"SHT_CUDA_CALLGRAPH"
	.align	4
	.sectionentsize	8
	.align		4
        /*0000*/ 	.word	0x00000000
	.align		4
        /*0004*/ 	.word	0xffffffff
	.align		4
        /*0008*/ 	.word	0x00000000
	.align		4
        /*000c*/ 	.word	0xfffffffe
	.align		4
        /*0010*/ 	.word	0x00000000
	.align		4
        /*0014*/ 	.word	0xfffffffd
	.align		4
        /*0018*/ 	.word	0x00000000
	.align		4
        /*001c*/ 	.word	0xfffffffc


//--------------------- .text._Z10findResultPcS_  --------------------------
	.section	.text._Z10findResultPcS_,"ax",@progbits
	.align	128
        .global         _Z10findResultPcS_
        .type           _Z10findResultPcS_,@function
        .size           _Z10findResultPcS_,(.L_x_6 - _Z10findResultPcS_)
        .other          _Z10findResultPcS_,@"STO_CUDA_ENTRY STV_DEFAULT"
_Z10findResultPcS_:
.text._Z10findResultPcS_:
[----:B------:R-:W-:Y:S01]  /*0000*/  LDC R1, c[0x0][0x37c] ;  /* 0x0000df00ff017b82 */ /* 0x000fe20000000800 */
[----:B------:R-:W0:Y:S07]  /*0010*/  S2R R3, SR_TID.X ;  /* 0x0000000000037919 */ /* 0x000e2e0000002100 */
[----:B------:R-:W0:Y:S01]  /*0020*/  S2UR UR4, SR_CTAID.X ;  /* 0x00000000000479c3 */ /* 0x000e220000002500 */
[----:B------:R-:W1:Y:S01]  /*0030*/  LDCU.64 UR6, c[0x0][0x380] ;  /* 0x00007000ff0677ac */ /* 0x000e620008000a00 */
[----:B------:R-:W-:Y:S06]  /*0040*/  BSSY.RECONVERGENT B0, `(.L_x_0) ;  /* 0x0000041000007945 */ /* 0x000fec0003800200 */
[----:B------:R-:W0:Y:S02]  /*0050*/  LDC R0, c[0x0][0x360] ;  /* 0x0000d800ff007b82 */ /* 0x000e240000000800 */
[----:B0-----:R-:W-:Y:S01]  /*0060*/  IMAD R0, R0, UR4, R3 ;  /* 0x0000000400007c24 */ /* 0x001fe2000f8e0203 */
[----:B------:R-:W0:Y:S01]  /*0070*/  LDCU.64 UR4, c[0x0][0x358] ;  /* 0x00006b00ff0477ac */ /* 0x000e220008000a00 */
[----:B------:R-:W-:-:S02]  /*0080*/  IMAD.MOV.U32 R3, RZ, RZ, RZ ;  /* 0x000000ffff037224 */ /* 0x000fc400078e00ff */
[----:B------:R-:W-:-:S05]  /*0090*/  IMAD R8, R0, 0x64, RZ ;  /* 0x0000006400087824 */ /* 0x000fca00078e02ff */
[----:B------:R-:W-:-:S05]  /*00a0*/  VIADDMNMX R5, R8, 0x63, R8, !PT ;  /* 0x0000006308057846 */ /* 0x000fca0007800108 */
[----:B------:R-:W-:-:S05]  /*00b0*/  IMAD.IADD R2, R5, 0x1, -R8 ;  /* 0x0000000105027824 */ /* 0x000fca00078e0a08 */
[----:B------:R-:W-:Y:S01]  /*00c0*/  ISETP.GE.U32.AND P0, PT, R2, 0x3, PT ;  /* 0x000000030200780c */ /* 0x000fe20003f06070 */
[----:B------:R-:W-:-:S05]  /*00d0*/  VIADD R2, R5, 0x1 ;  /* 0x0000000105027836 */ /* 0x000fca0000000000 */
[----:B------:R-:W-:-:S07]  /*00e0*/  LOP3.LUT R2, R2, 0x3, RZ, 0xc0, !PT ;  /* 0x0000000302027812 */ /* 0x000fce00078ec0ff */
[----:B01----:R-:W-:Y:S05]  /*00f0*/  @!P0 BRA `(.L_x_1) ;  /* 0x0000000000d48947 */ /* 0x003fea0003800000 */
[----:B------:R-:W-:Y:S01]  /*0100*/  BSSY.RECONVERGENT B1, `(.L_x_2) ;  /* 0x0000033000017945 */ /* 0x000fe20003800200 */
[----:B------:R-:W-:Y:S01]  /*0110*/  IADD3 R6, PT, PT, -R5, R8, R2 ;  /* 0x0000000805067210 */ /* 0x000fe20007ffe102 */
[----:B------:R-:W-:Y:S02]  /*0120*/  VIADD R7, R8, 0xffffffff ;  /* 0xffffffff08077836 */ /* 0x000fe40000000000 */
[----:B------:R-:W-:-:S07]  /*0130*/  IMAD.MOV.U32 R3, RZ, RZ, RZ ;  /* 0x000000ffff037224 */ /* 0x000fce00078e00ff */
.L_x_3:
[----:B------:R-:W-:-:S05]  /*0140*/  VIADD R5, R7, 0x1 ;  /* 0x0000000107057836 */ /* 0x000fca0000000000 */
[----:B------:R-:W-:-:S04]  /*0150*/  IADD3 R4, P0, PT, R5, UR6, RZ ;  /* 0x0000000605047c10 */ /* 0x000fc8000ff1e0ff */
[----:B------:R-:W-:-:S05]  /*0160*/  LEA.HI.X.SX32 R5, R5, UR7, 0x1, P0 ;  /* 0x0000000705057c11 */ /* 0x000fca00080f0eff */
[----:B-1----:R-:W2:Y:S04]  /*0170*/  LDG.E.U8 R8, desc[UR4][R4.64] ;  /* 0x0000000404087981 */ /* 0x002ea8000c1e1100 */
[----:B------:R-:W3:Y:S01]  /*0180*/  LDG.E.U8 R13, desc[UR4][R4.64+0x1] ;  /* 0x00000104040d7981 */ /* 0x000ee2000c1e1100 */
[----:B--2---:R-:W-:-:S13]  /*0190*/  ISETP.NE.AND P1, PT, R8, 0x2c, PT ;  /* 0x0000002c0800780c */ /* 0x004fda0003f25270 */
[----:B------:R-:W0:Y:S01]  /*01a0*/  @!P1 LDC.64 R10, c[0x0][0x388] ;  /* 0x0000e200ff0a9b82 */ /* 0x000e220000000a00 */
[----:B---3--:R-:W-:Y:S01]  /*01b0*/  @P1 PRMT R8, R13, 0x7610, R8 ;  /* 0x000076100d081816 */ /* 0x008fe20000000008 */
[----:B------:R-:W-:-:S03]  /*01c0*/  @!P1 IMAD R9, R0, 0x4, R3 ;  /* 0x0000000400099824 */ /* 0x000fc600078e0203 */
[----:B------:R-:W-:-:S04]  /*01d0*/  @!P1 PRMT R8, R13, 0x7610, R8 ;  /* 0x000076100d089816 */ /* 0x000fc80000000008 */
[----:B------:R-:W-:-:S04]  /*01e0*/  PRMT R8, R8, 0x9910, RZ ;  /* 0x0000991008087816 */ /* 0x000fc800000000ff */
[----:B------:R-:W-:Y:S02]  /*01f0*/  ISETP.NE.AND P0, PT, R8, 0x2c, PT ;  /* 0x0000002c0800780c */ /* 0x000fe40003f05270 */
[----:B0-----:R-:W-:-:S11]  /*0200*/  @!P1 IADD3 R8, P2, PT, R9, R10, RZ ;  /* 0x0000000a09089210 */ /* 0x001fd60007f5e0ff */
[----:B------:R-:W0:Y:S01]  /*0210*/  @!P0 LDC.64 R16, c[0x0][0x388] ;  /* 0x0000e200ff108b82 */ /* 0x000e220000000a00 */
[----:B------:R-:W-:-:S05]  /*0220*/  @!P1 LEA.HI.X.SX32 R9, R9, R11, 0x1, P2 ;  /* 0x0000000b09099211 */ /* 0x000fca00010f0eff */
[----:B------:R1:W-:Y:S04]  /*0230*/  @!P1 STG.E.U8 desc[UR4][R8.64], R13 ;  /* 0x0000000d08009986 */ /* 0x0003e8000c101104 */
[----:B------:R-:W2:Y:S01]  /*0240*/  @P0 LDG.E.U8 R15, desc[UR4][R4.64+0x2] ;  /* 0x00000204040f0981 */ /* 0x000ea2000c1e1100 */
[----:B------:R-:W-:-:S03]  /*0250*/  @!P1 VIADD R3, R3, 0x1 ;  /* 0x0000000103039836 */ /* 0x000fc60000000000 */
[----:B------:R-:W2:Y:S01]  /*0260*/  @!P0 LDG.E.U8 R15, desc[UR4][R4.64+0x2] ;  /* 0x00000204040f8981 */ /* 0x000ea2000c1e1100 */
[----:B------:R-:W-:Y:S01]  /*0270*/  @!P0 IMAD R11, R0, 0x4, R3 ;  /* 0x00000004000b8824 */ /* 0x000fe200078e0203 */
[----:B--2---:R-:W-:-:S04]  /*0280*/  PRMT R10, R15, 0x9910, RZ ;  /* 0x000099100f0a7816 */ /* 0x004fc800000000ff */
[----:B------:R-:W-:Y:S02]  /*0290*/  ISETP.NE.AND P1, PT, R10, 0x2c, PT ;  /* 0x0000002c0a00780c */ /* 0x000fe40003f25270 */
[----:B0-----:R-:W-:-:S04]  /*02a0*/  @!P0 IADD3 R10, P2, PT, R11, R16, RZ ;  /* 0x000000100b0a8210 */ /* 0x001fc80007f5e0ff */
[----:B------:R-:W-:-:S05]  /*02b0*/  @!P0 LEA.HI.X.SX32 R11, R11, R17, 0x1, P2 ;  /* 0x000000110b0b8211 */ /* 0x000fca00010f0eff */
[----:B------:R0:W-:Y:S02]  /*02c0*/  @!P0 STG.E.U8 desc[UR4][R10.64], R15 ;  /* 0x0000000f0a008986 */ /* 0x0001e4000c101104 */
[----:B------:R-:W2:Y:S02]  /*02d0*/  @!P1 LDC.64 R16, c[0x0][0x388] ;  /* 0x0000e200ff109b82 */ /* 0x000ea40000000a00 */
[----:B-1----:R-:W3:Y:S01]  /*02e0*/  @P1 LDG.E.U8 R13, desc[UR4][R4.64+0x3] ;  /* 0x00000304040d1981 */ /* 0x002ee2000c1e1100 */
[----:B------:R-:W-:-:S03]  /*02f0*/  @!P0 VIADD R3, R3, 0x1 ;  /* 0x0000000103038836 */ /* 0x000fc60000000000 */
[----:B------:R-:W3:Y:S01]  /*0300*/  @!P1 LDG.E.U8 R13, desc[UR4][R4.64+0x3] ;  /* 0x00000304040d9981 */ /* 0x000ee2000c1e1100 */
[----:B------:R-:W-:Y:S01]  /*0310*/  @!P1 IMAD R9, R0, 0x4, R3 ;  /* 0x0000000400099824 */ /* 0x000fe200078e0203 */
[----:B---3--:R-:W-:-:S04]  /*0320*/  PRMT R8, R13, 0x9910, RZ ;  /* 0x000099100d087816 */ /* 0x008fc800000000ff */
[----:B------:R-:W-:Y:S02]  /*0330*/  ISETP.NE.AND P0, PT, R8, 0x2c, PT ;  /* 0x0000002c0800780c */ /* 0x000fe40003f05270 */
[----:B--2---:R-:W-:-:S04]  /*0340*/  @!P1 IADD3 R8, P2, PT, R9, R16, RZ ;  /* 0x0000001009089210 */ /* 0x004fc80007f5e0ff */
[----:B------:R-:W-:-:S05]  /*0350*/  @!P1 LEA.HI.X.SX32 R9, R9, R17, 0x1, P2 ;  /* 0x0000001109099211 */ /* 0x000fca00010f0eff */
[----:B------:R1:W-:Y:S02]  /*0360*/  @!P1 STG.E.U8 desc[UR4][R8.64], R13 ;  /* 0x0000000d08009986 */ /* 0x0003e4000c101104 */
[----:B------:R-:W2:Y:S02]  /*0370*/  @!P0 LDC.64 R16, c[0x0][0x388] ;  /* 0x0000e200ff108b82 */ /* 0x000ea40000000a00 */
[----:B0-----:R-:W3:Y:S01]  /*0380*/  @!P0 LDG.E.U8 R15, desc[UR4][R4.64+0x4] ;  /* 0x00000404040f8981 */ /* 0x001ee2000c1e1100 */
[----:B------:R-:W-:Y:S02]  /*0390*/  @!P1 VIADD R3, R3, 0x1 ;  /* 0x0000000103039836 */ /* 0x000fe40000000000 */
[----:B------:R-:W-:Y:S02]  /*03a0*/  VIADD R6, R6, 0x4 ;  /* 0x0000000406067836 */ /* 0x000fe40000000000 */
[----:B------:R-:W-:Y:S02]  /*03b0*/  @!P0 IMAD R11, R0, 0x4, R3 ;  /* 0x00000004000b8824 */ /* 0x000fe400078e0203 */
[----:B------:R-:W-:-:S02]  /*03c0*/  VIADD R7, R7, 0x4 ;  /* 0x0000000407077836 */ /* 0x000fc40000000000 */
[----:B------:R-:W-:Y:S01]  /*03d0*/  @!P0 VIADD R3, R3, 0x1 ;  /* 0x0000000103038836 */ /* 0x000fe20000000000 */
[----:B--2---:R-:W-:-:S04]  /*03e0*/  @!P0 IADD3 R10, P1, PT, R11, R16, RZ ;  /* 0x000000100b0a8210 */ /* 0x004fc80007f3e0ff */
[----:B------:R-:W-:Y:S02]  /*03f0*/  @!P0 LEA.HI.X.SX32 R11, R11, R17, 0x1, P1 ;  /* 0x000000110b0b8211 */ /* 0x000fe400008f0eff */
[----:B------:R-:W-:-:S03]  /*0400*/  ISETP.NE.AND P1, PT, R6, 0x1, PT ;  /* 0x000000010600780c */ /* 0x000fc60003f25270 */
[----:B---3--:R1:W-:Y:S10]  /*0410*/  @!P0 STG.E.U8 desc[UR4][R10.64], R15 ;  /* 0x0000000f0a008986 */ /* 0x0083f4000c101104 */
[----:B------:R-:W-:Y:S05]  /*0420*/  @P1 BRA `(.L_x_3) ;  /* 0xfffffffc00441947 */ /* 0x000fea000383ffff */
[----:B------:R-:W-:Y:S05]  /*0430*/  BSYNC.RECONVERGENT B1 ;  /* 0x0000000000017941 */ /* 0x000fea0003800200 */
.L_x_2:
[----:B-1----:R-:W-:-:S07]  /*0440*/  VIADD R8, R7, 0x1 ;  /* 0x0000000107087836 */ /* 0x002fce0000000000 */
.L_x_1:
[----:B------:R-:W-:Y:S05]  /*0450*/  BSYNC.RECONVERGENT B0 ;  /* 0x0000000000007941 */ /* 0x000fea0003800200 */
.L_x_0:
[----:B------:R-:W-:-:S13]  /*0460*/  ISETP.NE.AND P0, PT, R2, RZ, PT ;  /* 0x000000ff0200720c */ /* 0x000fda0003f05270 */
[----:B------:R-:W-:Y:S05]  /*0470*/  @!P0 EXIT ;  /* 0x000000000000894d */ /* 0x000fea0003800000 */
[----:B------:R-:W-:Y:S01]  /*0480*/  IMAD.MOV R2, RZ, RZ, -R2 ;  /* 0x000000ffff027224 */ /* 0x000fe200078e0a02 */
[----:B------:R-:W0:Y:S06]  /*0490*/  LDCU.64 UR6, c[0x0][0x380] ;  /* 0x00007000ff0677ac */ /* 0x000e2c0008000a00 */
.L_x_4:
[----:B0-----:R-:W-:-:S04]  /*04a0*/  IADD3.X R4, P0, PT, R8, UR6, RZ, PT, !PT ;  /* 0x0000000608047c10 */ /* 0x001fc8000bf1e4ff */
[----:B------:R-:W-:-:S05]  /*04b0*/  LEA.HI.X.SX32 R5, R8, UR7, 0x1, P0 ;  /* 0x0000000708057c11 */ /* 0x000fca00080f0eff */
[----:B-1----:R-:W2:Y:S02]  /*04c0*/  LDG.E.U8 R6, desc[UR4][R4.64+-0x1] ;  /* 0xffffff0404067981 */ /* 0x002ea4000c1e1100 */
[----:B--2---:R-:W-:-:S13]  /*04d0*/  ISETP.NE.AND P0, PT, R6, 0x2c, PT ;  /* 0x0000002c0600780c */ /* 0x004fda0003f05270 */
[----:B------:R-:W2:Y:S01]  /*04e0*/  @!P0 LDG.E.U8 R9, desc[UR4][R4.64] ;  /* 0x0000000404098981 */ /* 0x000ea2000c1e1100 */
[----:B------:R-:W0:Y:S01]  /*04f0*/  @!P0 LDC.64 R10, c[0x0][0x388] ;  /* 0x0000e200ff0a8b82 */ /* 0x000e220000000a00 */
[----:B------:R-:W-:Y:S02]  /*0500*/  @!P0 IMAD R7, R0, 0x4, R3 ;  /* 0x0000000400078824 */ /* 0x000fe400078e0203 */
[----:B------:R-:W-:Y:S02]  /*0510*/  VIADD R2, R2, 0x1 ;  /* 0x0000000102027836 */ /* 0x000fe40000000000 */
[----:B------:R-:W-:Y:S02]  /*0520*/  VIADD R8, R8, 0x1 ;  /* 0x0000000108087836 */ /* 0x000fe40000000000 */
[----:B------:R-:W-:Y:S01]  /*0530*/  @!P0 VIADD R3, R3, 0x1 ;  /* 0x0000000103038836 */ /* 0x000fe20000000000 */
[----:B0-----:R-:W-:-:S04]  /*0540*/  @!P0 IADD3 R6, P1, PT, R7, R10, RZ ;  /* 0x0000000a07068210 */ /* 0x001fc80007f3e0ff */
[----:B------:R-:W-:Y:S02]  /*0550*/  @!P0 LEA.HI.X.SX32 R7, R7, R11, 0x1, P1 ;  /* 0x0000000b07078211 */ /* 0x000fe400008f0eff */
[----:B------:R-:W-:-:S03]  /*0560*/  ISETP.NE.AND P1, PT, R2, RZ, PT ;  /* 0x000000ff0200720c */ /* 0x000fc60003f25270 */
[----:B--2---:R1:W-:Y:S10]  /*0570*/  @!P0 STG.E.U8 desc[UR4][R6.64], R9 ;  /* 0x0000000906008986 */ /* 0x0043f4000c101104 */
[----:B------:R-:W-:Y:S05]  /*0580*/  @P1 BRA `(.L_x_4) ;  /* 0xfffffffc00c41947 */ /* 0x000fea000383ffff */
[----:B------:R-:W-:Y:S05]  /*0590*/  EXIT ;  /* 0x000000000000794d */ /* 0x000fea0003800000 */
.L_x_5:
[----:B------:R-:W-:-:S00]  /*05a0*/  BRA `(.L_x_5) ;  /* 0xfffffffc00fc7947 */ /* 0x000fc0000383ffff */
[----:B------:R-:W-:-:S00]  /*05b0*/  NOP ;  /* 0x0000000000007918 */ /* 0x000fc00000000000 */
        /* <DEDUP_REMOVED lines=12> */
.L_x_6:


//--------------------- .nv.shared.reserved.0     --------------------------
	.section	.nv.shared.reserved.0,"aw",@nobits
	.weak		__nv_reservedSMEM_offset_0_alias
	.size		__nv_reservedSMEM_offset_0_alias, 0, 64
	.other		__nv_reservedSMEM_offset_0_alias,@"STO_CUDA_RESERVED_SHARED STV_DEFAULT"
__nv_reservedSMEM_offset_0_alias:
	.zero		0
	.zero		64


//--------------------- .nv.constant0._Z10findResultPcS_ --------------------------
	.section	.nv.constant0._Z10findResultPcS_,"a",@progbits
	.sectionflags	@""
	.align	4
.nv.constant0._Z10findResultPcS_:
	.zero		912


//--------------------- SYMBOLS --------------------------

	.type		.nv.reservedSmem.offset0,@object
	.size		.nv.reservedSmem.offset0,0x4
